	.headerflags	@"EF_CUDA_TEXMODE_UNIFIED EF_CUDA_64BIT_ADDRESS EF_CUDA_ACCELERATORS EF_CUDA_SM90 EF_CUDA_VIRTUAL_SM(EF_CUDA_SM90)"
	.elftype	@"ET_EXEC"


//--------------------- .nv.info                  --------------------------
	.section	.nv.info,"",@"SHT_CUDA_INFO"
	.align	4


	//----- nvinfo : EIATTR_REGCOUNT
	.align		4
        /*0000*/ 	.byte	0x04, 0x2f
        /*0002*/ 	.short	(.L_1 - .L_0)
	.align		4
.L_0:
        /*0004*/ 	.word	index@(triton_poi_fused_convolution_relu_threshold_backward_12)
        /*0008*/ 	.word	0x00000012


	//----- nvinfo : EIATTR_MIN_STACK_SIZE
	.align		4
.L_1:
        /*000c*/ 	.byte	0x04, 0x12
        /*000e*/ 	.short	(.L_3 - .L_2)
	.align		4
.L_2:
        /*0010*/ 	.word	index@(triton_poi_fused_convolution_relu_threshold_backward_12)
        /*0014*/ 	.word	0x00000000


	//----- nvinfo : EIATTR_FRAME_SIZE
	.align		4
.L_3:
        /*0018*/ 	.byte	0x04, 0x11
        /*001a*/ 	.short	(.L_5 - .L_4)
	.align		4
.L_4:
        /*001c*/ 	.word	index@(triton_poi_fused_convolution_relu_threshold_backward_12)
        /*0020*/ 	.word	0x00000000


	//----- nvinfo : EIATTR_MIN_STACK_SIZE
	.align		4
.L_5:
        /*0024*/ 	.byte	0x04, 0x12
        /*0026*/ 	.short	(.L_7 - .L_6)
	.align		4
.L_6:
        /*0028*/ 	.word	index@(triton_poi_fused_convolution_relu_threshold_backward_12)
        /*002c*/ 	.word	0x00000000
.L_7:


//--------------------- .nv.info.triton_poi_fused_convolution_relu_threshold_backward_12 --------------------------
	.section	.nv.info.triton_poi_fused_convolution_relu_threshold_backward_12,"",@"SHT_CUDA_INFO"
	.sectionflags	@""
	.align	4


	//----- nvinfo : EIATTR_CUDA_API_VERSION
	.align		4
        /*0000*/ 	.byte	0x04, 0x37
        /*0002*/ 	.short	(.L_9 - .L_8)
.L_8:
        /*0004*/ 	.word	0x0000007c


	//----- nvinfo : EIATTR_KPARAM_INFO
	.align		4
.L_9:
        /*0008*/ 	.byte	0x04, 0x17
        /*000a*/ 	.short	(.L_11 - .L_10)
.L_10:
        /*000c*/ 	.word	0x00000000
        /*0010*/ 	.short	0x0005
        /*0012*/ 	.short	0x0024
        /*0014*/ 	.byte	0x00, 0xf0, 0x11, 0x00


	//----- nvinfo : EIATTR_KPARAM_INFO
	.align		4
.L_11:
        /*0018*/ 	.byte	0x04, 0x17
        /*001a*/ 	.short	(.L_13 - .L_12)
.L_12:
        /*001c*/ 	.word	0x00000000
        /*0020*/ 	.short	0x0004
        /*0022*/ 	.short	0x0020
        /*0024*/ 	.byte	0x00, 0xf0, 0x11, 0x00


	//----- nvinfo : EIATTR_KPARAM_INFO
	.align		4
.L_13:
        /*0028*/ 	.byte	0x04, 0x17
        /*002a*/ 	.short	(.L_15 - .L_14)
.L_14:
        /*002c*/ 	.word	0x00000000
        /*0030*/ 	.short	0x0003
        /*0032*/ 	.short	0x0018
        /*0034*/ 	.byte	0x00, 0xf4, 0x21, 0x00


	//----- nvinfo : EIATTR_KPARAM_INFO
	.align		4
.L_15:
        /*0038*/ 	.byte	0x04, 0x17
        /*003a*/ 	.short	(.L_17 - .L_16)
.L_16:
        /*003c*/ 	.word	0x00000000
        /*0040*/ 	.short	0x0002
        /*0042*/ 	.short	0x0010
        /*0044*/ 	.byte	0x00, 0xf4, 0x21, 0x00


	//----- nvinfo : EIATTR_KPARAM_INFO
	.align		4
.L_17:
        /*0048*/ 	.byte	0x04, 0x17
        /*004a*/ 	.short	(.L_19 - .L_18)
.L_18:
        /*004c*/ 	.word	0x00000000
        /*0050*/ 	.short	0x0001
        /*0052*/ 	.short	0x0008
        /*0054*/ 	.byte	0x00, 0xf4, 0x21, 0x00


	//----- nvinfo : EIATTR_KPARAM_INFO
	.align		4
.L_19:
        /*0058*/ 	.byte	0x04, 0x17
        /*005a*/ 	.short	(.L_21 - .L_20)
.L_20:
        /*005c*/ 	.word	0x00000000
        /*0060*/ 	.short	0x0000
        /*0062*/ 	.short	0x0000
        /*0064*/ 	.byte	0x00, 0xf4, 0x21, 0x00


	//----- nvinfo : EIATTR_SPARSE_MMA_MASK
	.align		4
.L_21:
        /*0068*/ 	.byte	0x03, 0x50
        /*006a*/ 	.short	0x0000


	//----- nvinfo : EIATTR_MAXREG_COUNT
	.align		4
        /*006c*/ 	.byte	0x03, 0x1b
        /*006e*/ 	.short	0x00ff


	//----- nvinfo : EIATTR_EXIT_INSTR_OFFSETS
	.align		4
        /*0070*/ 	.byte	0x04, 0x1c
        /*0072*/ 	.short	(.L_23 - .L_22)


	//   ....[0]....
.L_22:
        /*0074*/ 	.word	0x000003d0


	//   ....[1]....
        /*0078*/ 	.word	0x000003f0


	//----- nvinfo : EIATTR_REQNTID
	.align		4
.L_23:
        /*007c*/ 	.byte	0x04, 0x10
        /*007e*/ 	.short	(.L_25 - .L_24)
.L_24:
        /*0080*/ 	.word	0x00000080
        /*0084*/ 	.word	0x00000001
        /*0088*/ 	.word	0x00000001


	//----- nvinfo : EIATTR_CBANK_PARAM_SIZE
	.align		4
.L_25:
        /*008c*/ 	.byte	0x03, 0x19
        /*008e*/ 	.short	0x0028


	//----- nvinfo : EIATTR_PARAM_CBANK
	.align		4
        /*0090*/ 	.byte	0x04, 0x0a
        /*0092*/ 	.short	(.L_27 - .L_26)
	.align		4
.L_26:
        /*0094*/ 	.word	index@(.nv.constant0.triton_poi_fused_convolution_relu_threshold_backward_12)
        /*0098*/ 	.short	0x0210
        /*009a*/ 	.short	0x0028


	//----- nvinfo : EIATTR_SW_WAR
	.align		4
.L_27:
        /*009c*/ 	.byte	0x04, 0x36
        /*009e*/ 	.short	(.L_29 - .L_28)
.L_28:
        /*00a0*/ 	.word	0x00000008
.L_29:


//--------------------- .nv.callgraph             --------------------------
	.section	.nv.callgraph,"",@"SHT_CUDA_CALLGRAPH"
	.align	4
	.sectionentsize	8
	.align		4
        /*0000*/ 	.word	0x00000000
	.align		4
        /*0004*/ 	.word	0xffffffff
	.align		4
        /*0008*/ 	.word	0x00000000
	.align		4
        /*000c*/ 	.word	0xfffffffe
	.align		4
        /*0010*/ 	.word	0x00000000
	.align		4
        /*0014*/ 	.word	0xfffffffd
	.align		4
        /*0018*/ 	.word	0x00000000
	.align		4
        /*001c*/ 	.word	0xfffffffc


//--------------------- .text.triton_poi_fused_convolution_relu_threshold_backward_12 --------------------------
	.section	.text.triton_poi_fused_convolution_relu_threshold_backward_12,"ax",@progbits
	.sectionflags	@"SHF_BARRIERS=1"
	.align	128
        .global         triton_poi_fused_convolution_relu_threshold_backward_12
        .type           triton_poi_fused_convolution_relu_threshold_backward_12,@function
        .size           triton_poi_fused_convolution_relu_threshold_backward_12,(.L_x_1 - triton_poi_fused_convolution_relu_threshold_backward_12)
        .other          triton_poi_fused_convolution_relu_threshold_backward_12,@"STO_CUDA_ENTRY STV_DEFAULT"
triton_poi_fused_convolution_relu_threshold_backward_12:
.text.triton_poi_fused_convolution_relu_threshold_backward_12:
[----:B------:R-:W0:Y:S02]  /*0000*/  LDC R1, c[0x0][0x28] ;  /* 0x00000a00ff017b82 */ /* 0x000e240000000800 */
[----:B------:R-:W1:Y:S01]  /*0010*/  S2R R14, SR_TID.X ;  /* 0x00000000000e7919 */ /* 0x000e620000002100 */
[----:B------:R-:W2:Y:S01]  /*0020*/  LDC.64 R6, c[0x0][0x218] ;  /* 0x00008600ff067b82 */ /* 0x000ea20000000a00 */
[----:B------:R-:W-:Y:S01]  /*0030*/  CS2R R12, SRZ ;  /* 0x00000000000c7805 */ /* 0x000fe2000001ff00 */
[----:B------:R-:W-:Y:S01]  /*0040*/  ULDC.64 UR6, c[0x0][0x208] ;  /* 0x0000820000067ab9 */ /* 0x000fe20000000a00 */
[----:B------:R-:W3:Y:S01]  /*0050*/  S2R R4, SR_CTAID.Y ;  /* 0x0000000000047919 */ /* 0x000ee20000002600 */
[----:B------:R-:W4:Y:S01]  /*0060*/  S2R R0, SR_CTAID.X ;  /* 0x0000000000007919 */ /* 0x000f220000002500 */
[----:B-1----:R-:W-:Y:S01]  /*0070*/  IMAD.SHL.U32 R2, R14, 0x2, RZ ;  /* 0x000000020e027824 */ /* 0x002fe200078e00ff */
[----:B---3--:R-:W-:-:S04]  /*0080*/  SHF.R.S32.HI R8, RZ, 0x17, R4 ;  /* 0x00000017ff087819 */ /* 0x008fc80000011404 */
[----:B------:R-:W-:Y:S02]  /*0090*/  LOP3.LUT R9, R2, 0xfe, RZ, 0xc0, !PT ;  /* 0x000000fe02097812 */ /* 0x000fe400078ec0ff */
[----:B------:R-:W-:Y:S01]  /*00a0*/  SGXT R8, R8, 0x1 ;  /* 0x000000010808781a */ /* 0x000fe20000000200 */
[----:B------:R-:W1:Y:S01]  /*00b0*/  LDC.64 R2, c[0x0][0x210] ;  /* 0x00008400ff027b82 */ /* 0x000e620000000a00 */
[----:B------:R-:W-:Y:S02]  /*00c0*/  PRMT R5, R9, 0x6540, R4 ;  /* 0x0000654009057816 */ /* 0x000fe40000000004 */
[----:B----4-:R-:W-:Y:S02]  /*00d0*/  ISETP.GE.AND P0, PT, R0, 0x9, PT ;  /* 0x000000090000780c */ /* 0x010fe40003f06270 */
[----:B------:R-:W-:-:S04]  /*00e0*/  LEA.HI R8, R8, R5, RZ, 0x8 ;  /* 0x0000000508087211 */ /* 0x000fc800078f40ff */
[----:B------:R-:W-:-:S05]  /*00f0*/  LOP3.LUT R10, R8, 0xffffff00, RZ, 0xc0, !PT ;  /* 0xffffff00080a7812 */ /* 0x000fca00078ec0ff */
[----:B------:R-:W-:Y:S01]  /*0100*/  IMAD.IADD R11, R5, 0x1, -R10 ;  /* 0x00000001050b7824 */ /* 0x000fe200078e0a0a */
[----:B------:R-:W-:-:S03]  /*0110*/  SHF.R.S32.HI R5, RZ, 0x8, R8 ;  /* 0x00000008ff057819 */ /* 0x000fc60000011408 */
[----:B------:R-:W-:Y:S02]  /*0120*/  IMAD R8, R0, 0x100, R11 ;  /* 0x0000010000087824 */ /* 0x000fe400078e020b */
[----:B--2---:R-:W-:-:S04]  /*0130*/  IMAD.WIDE R6, R11, 0x4, R6 ;  /* 0x000000040b067825 */ /* 0x004fc800078e0206 */
[----:B------:R-:W-:Y:S02]  /*0140*/  IMAD R5, R5, 0x900, R8 ;  /* 0x0000090005057824 */ /* 0x000fe400078e0208 */
[----:B------:R-:W2:Y:S02]  /*0150*/  LDG.E.EL.64 R6, desc[UR6][R6.64] ;  /* 0x0000000606067981 */ /* 0x000ea4000c2e1b00 */
[----:B-1----:R-:W-:-:S05]  /*0160*/  IMAD.WIDE R2, R5, 0x4, R2 ;  /* 0x0000000405027825 */ /* 0x002fca00078e0202 */
[----:B------:R1:W2:Y:S01]  /*0170*/  @!P0 LDG.E.EL.64 R12, desc[UR6][R2.64] ;  /* 0x00000006020c8981 */ /* 0x0002a2000c2e1b00 */
[----:B------:R-:W3:Y:S01]  /*0180*/  S2UR UR5, SR_CgaCtaId ;  /* 0x00000000000579c3 */ /* 0x000ee20000008800 */
[----:B------:R-:W-:Y:S01]  /*0190*/  UMOV UR4, 0x400 ;  /* 0x0000040000047882 */ /* 0x000fe20000000000 */
[----:B------:R-:W-:-:S06]  /*01a0*/  LOP3.LUT R11, R14, 0x7f, RZ, 0xc0, !PT ;  /* 0x0000007f0e0b7812 */ /* 0x000fcc00078ec0ff */
[----:B-1----:R-:W1:Y:S01]  /*01b0*/  LDC.64 R2, c[0x0][0x220] ;  /* 0x00008800ff027b82 */ /* 0x002e620000000a00 */
[----:B---3--:R-:W-:-:S06]  /*01c0*/  UPRMT UR4, UR5, 0x654, UR4 ;  /* 0x0000065405047896 */ /* 0x008fcc0008000004 */
[----:B------:R-:W-:Y:S02]  /*01d0*/  LEA R9, R9, UR4, 0x3 ;  /* 0x0000000409097c11 */ /* 0x000fe4000f8e18ff */
[----:B------:R-:W-:-:S04]  /*01e0*/  LOP3.LUT R8, R11, 0x80, RZ, 0xfc, !PT ;  /* 0x000000800b087812 */ /* 0x000fc800078efcff */
[----:B------:R-:W-:Y:S02]  /*01f0*/  LEA R8, R8, UR4, 0x3 ;  /* 0x0000000408087c11 */ /* 0x000fe4000f8e18ff */
[----:B--2---:R-:W-:Y:S01]  /*0200*/  FSETP.GEU.AND P1, PT, R12, -R6, PT ;  /* 0x800000060c00720b */ /* 0x004fe20003f2e000 */
[----:B------:R-:W-:Y:S01]  /*0210*/  FADD R12, R6, R12 ;  /* 0x0000000c060c7221 */ /* 0x000fe20000000000 */
[----:B------:R-:W-:Y:S01]  /*0220*/  FADD R10, R7, R13 ;  /* 0x0000000d070a7221 */ /* 0x000fe20000000000 */
[----:B------:R-:W-:-:S03]  /*0230*/  FSETP.GEU.AND P2, PT, R13, -R7, PT ;  /* 0x800000070d00720b */ /* 0x000fc60003f4e000 */
[----:B------:R-:W-:Y:S02]  /*0240*/  FSEL R14, R12, RZ, P1 ;  /* 0x000000ff0c0e7208 */ /* 0x000fe40000800000 */
[----:B------:R-:W-:-:S03]  /*0250*/  FSEL R12, R10, RZ, P2 ;  /* 0x000000ff0a0c7208 */ /* 0x000fc60001000000 */
[----:B------:R-:W-:Y:S04]  /*0260*/  STS [R9], R14 ;  /* 0x0000000e09007388 */ /* 0x000fe80000000800 */
[----:B------:R2:W-:Y:S01]  /*0270*/  STS [R9+0x8], R12 ;  /* 0x0000080c09007388 */ /* 0x0005e20000000800 */
[----:B------:R-:W-:Y:S01]  /*0280*/  BAR.SYNC.DEFER_BLOCKING 0x0 ;  /* 0x0000000000007b1d */ /* 0x000fe20000010000 */
[C---:B------:R-:W-:Y:S01]  /*0290*/  LEA R10, R11.reuse, UR4, 0x3 ;  /* 0x000000040b0a7c11 */ /* 0x040fe2000f8e18ff */
[----:B------:R-:W-:Y:S01]  /*02a0*/  IMAD.SHL.U32 R6, R4, 0x100, RZ ;  /* 0x0000010004067824 */ /* 0x000fe200078e00ff */
[----:B------:R-:W-:Y:S02]  /*02b0*/  PRMT R7, R11, 0x6540, R4 ;  /* 0x000065400b077816 */ /* 0x000fe40000000004 */
[----:B------:R-:W-:Y:S01]  /*02c0*/  FSETP.GTU.AND P1, PT, R12, RZ, PT ;  /* 0x000000ff0c00720b */ /* 0x000fe20003f2c000 */
[----:B------:R-:W-:Y:S01]  /*02d0*/  ULDC.64 UR4, c[0x0][0x228] ;  /* 0x00008a0000047ab9 */ /* 0x000fe20000000a00 */
[----:B------:R-:W3:Y:S04]  /*02e0*/  LDS R13, [R10] ;  /* 0x000000000a0d7984 */ /* 0x000ee80000000800 */
[----:B------:R-:W4:Y:S01]  /*02f0*/  LDS R15, [R8] ;  /* 0x00000000080f7984 */ /* 0x000f220000000800 */
[----:B------:R-:W-:Y:S01]  /*0300*/  LOP3.LUT R11, R6, 0x80, R11, 0xfe, !PT ;  /* 0x00000080060b7812 */ /* 0x000fe200078efe0b */
[----:B------:R-:W-:Y:S01]  /*0310*/  IMAD R7, R7, 0x9, R0 ;  /* 0x0000000907077824 */ /* 0x000fe200078e0200 */
[----:B------:R-:W-:-:S03]  /*0320*/  FSETP.GTU.AND P2, PT, R14, RZ, PT ;  /* 0x000000ff0e00720b */ /* 0x000fc60003f4c000 */
[----:B------:R-:W-:Y:S01]  /*0330*/  IMAD R11, R11, 0x9, R0 ;  /* 0x000000090b0b7824 */ /* 0x000fe200078e0200 */
[----:B--2---:R-:W-:Y:S01]  /*0340*/  SEL R9, RZ, 0x100, P1 ;  /* 0x00000100ff097807 */ /* 0x004fe20000800000 */
[----:B-1----:R-:W-:Y:S01]  /*0350*/  IMAD.WIDE R6, R7, 0x4, R2 ;  /* 0x0000000407067825 */ /* 0x002fe200078e0202 */
[----:B------:R-:W-:-:S03]  /*0360*/  IADD3 R4, P1, R5, UR4, RZ ;  /* 0x0000000405047c10 */ /* 0x000fc6000ff3e0ff */
[----:B------:R-:W-:Y:S01]  /*0370*/  IMAD.WIDE R2, R11, 0x4, R2 ;  /* 0x000000040b027825 */ /* 0x000fe200078e0202 */
[----:B------:R-:W-:Y:S02]  /*0380*/  SEL R0, RZ, 0x1, P2 ;  /* 0x00000001ff007807 */ /* 0x000fe40001000000 */
[----:B------:R-:W-:-:S03]  /*0390*/  LEA.HI.X.SX32 R5, R5, UR5, 0x1, P1 ;  /* 0x0000000505057c11 */ /* 0x000fc600088f0eff */
[----:B------:R-:W-:Y:S01]  /*03a0*/  IMAD.IADD R9, R0, 0x1, R9 ;  /* 0x0000000100097824 */ /* 0x000fe200078e0209 */
[----:B---3--:R1:W-:Y:S04]  /*03b0*/  @!P0 STG.E desc[UR6][R6.64], R13 ;  /* 0x0000000d06008986 */ /* 0x0083e8000c101906 */
[----:B----4-:R1:W-:Y:S01]  /*03c0*/  @!P0 STG.E desc[UR6][R2.64], R15 ;  /* 0x0000000f02008986 */ /* 0x0103e2000c101906 */
[----:B------:R-:W-:Y:S05]  /*03d0*/  @P0 EXIT ;  /* 0x000000000000094d */ /* 0x000fea0003800000 */
[----:B------:R-:W-:Y:S01]  /*03e0*/  STG.E.U16 desc[UR6][R4.64], R9 ;  /* 0x0000000904007986 */ /* 0x000fe2000c101506 */
[----:B------:R-:W-:Y:S05]  /*03f0*/  EXIT ;  /* 0x000000000000794d */ /* 0x000fea0003800000 */
.L_x_0:
[----:B------:R-:W-:-:S00]  /*0400*/  BRA `(.L_x_0) ;  /* 0xfffffffc00fc7947 */ /* 0x000fc0000383ffff */
[----:B------:R-:W-:-:S00]  /*0410*/  NOP ;  /* 0x0000000000007918 */ /* 0x000fc00000000000 */
        /* <DEDUP_REMOVED lines=14> */
.L_x_1:


//--------------------- .nv.shared.triton_poi_fused_convolution_relu_threshold_backward_12 --------------------------
	.section	.nv.shared.triton_poi_fused_convolution_relu_threshold_backward_12,"aw",@nobits
	.sectionflags	@""
	.align	16
	.zero		1024


//--------------------- .nv.constant0.triton_poi_fused_convolution_relu_threshold_backward_12 --------------------------
	.section	.nv.constant0.triton_poi_fused_convolution_relu_threshold_backward_12,"a",@progbits
	.sectionflags	@""
	.align	4
.nv.constant0.triton_poi_fused_convolution_relu_threshold_backward_12:
	.zero		568
